	.headerflags	@"EF_CUDA_TEXMODE_UNIFIED EF_CUDA_64BIT_ADDRESS EF_CUDA_ACCELERATORS EF_CUDA_SM90 EF_CUDA_VIRTUAL_SM(EF_CUDA_SM90)"
	.elftype	@"ET_EXEC"


//--------------------- .nv.info                  --------------------------
	.section	.nv.info,"",@"SHT_CUDA_INFO"
	.align	4


	//----- nvinfo : EIATTR_REGCOUNT
	.align		4
        /*0000*/ 	.byte	0x04, 0x2f
        /*0002*/ 	.short	(.L_1 - .L_0)
	.align		4
.L_0:
        /*0004*/ 	.word	index@(triton_poi_fused_convolution_5)
        /*0008*/ 	.word	0x00000010


	//----- nvinfo : EIATTR_MIN_STACK_SIZE
	.align		4
.L_1:
        /*000c*/ 	.byte	0x04, 0x12
        /*000e*/ 	.short	(.L_3 - .L_2)
	.align		4
.L_2:
        /*0010*/ 	.word	index@(triton_poi_fused_convolution_5)
        /*0014*/ 	.word	0x00000000


	//----- nvinfo : EIATTR_FRAME_SIZE
	.align		4
.L_3:
        /*0018*/ 	.byte	0x04, 0x11
        /*001a*/ 	.short	(.L_5 - .L_4)
	.align		4
.L_4:
        /*001c*/ 	.word	index@(triton_poi_fused_convolution_5)
        /*0020*/ 	.word	0x00000000


	//----- nvinfo : EIATTR_MIN_STACK_SIZE
	.align		4
.L_5:
        /*0024*/ 	.byte	0x04, 0x12
        /*0026*/ 	.short	(.L_7 - .L_6)
	.align		4
.L_6:
        /*0028*/ 	.word	index@(triton_poi_fused_convolution_5)
        /*002c*/ 	.word	0x00000000
.L_7:


//--------------------- .nv.info.triton_poi_fused_convolution_5 --------------------------
	.section	.nv.info.triton_poi_fused_convolution_5,"",@"SHT_CUDA_INFO"
	.sectionflags	@""
	.align	4


	//----- nvinfo : EIATTR_CUDA_API_VERSION
	.align		4
        /*0000*/ 	.byte	0x04, 0x37
        /*0002*/ 	.short	(.L_9 - .L_8)
.L_8:
        /*0004*/ 	.word	0x0000007c


	//----- nvinfo : EIATTR_KPARAM_INFO
	.align		4
.L_9:
        /*0008*/ 	.byte	0x04, 0x17
        /*000a*/ 	.short	(.L_11 - .L_10)
.L_10:
        /*000c*/ 	.word	0x00000000
        /*0010*/ 	.short	0x0002
        /*0012*/ 	.short	0x0010
        /*0014*/ 	.byte	0x00, 0xf0, 0x11, 0x00


	//----- nvinfo : EIATTR_KPARAM_INFO
	.align		4
.L_11:
        /*0018*/ 	.byte	0x04, 0x17
        /*001a*/ 	.short	(.L_13 - .L_12)
.L_12:
        /*001c*/ 	.word	0x00000000
        /*0020*/ 	.short	0x0001
        /*0022*/ 	.short	0x0008
        /*0024*/ 	.byte	0x00, 0xf4, 0x21, 0x00


	//----- nvinfo : EIATTR_KPARAM_INFO
	.align		4
.L_13:
        /*0028*/ 	.byte	0x04, 0x17
        /*002a*/ 	.short	(.L_15 - .L_14)
.L_14:
        /*002c*/ 	.word	0x00000000
        /*0030*/ 	.short	0x0000
        /*0032*/ 	.short	0x0000
        /*0034*/ 	.byte	0x00, 0xf4, 0x21, 0x00


	//----- nvinfo : EIATTR_SPARSE_MMA_MASK
	.align		4
.L_15:
        /*0038*/ 	.byte	0x03, 0x50
        /*003a*/ 	.short	0x0000


	//----- nvinfo : EIATTR_MAXREG_COUNT
	.align		4
        /*003c*/ 	.byte	0x03, 0x1b
        /*003e*/ 	.short	0x00ff


	//----- nvinfo : EIATTR_EXIT_INSTR_OFFSETS
	.align		4
        /*0040*/ 	.byte	0x04, 0x1c
        /*0042*/ 	.short	(.L_17 - .L_16)


	//   ....[0]....
.L_16:
        /*0044*/ 	.word	0x00000240


	//   ....[1]....
        /*0048*/ 	.word	0x00000260


	//----- nvinfo : EIATTR_REQNTID
	.align		4
.L_17:
        /*004c*/ 	.byte	0x04, 0x10
        /*004e*/ 	.short	(.L_19 - .L_18)
.L_18:
        /*0050*/ 	.word	0x00000080
        /*0054*/ 	.word	0x00000001
        /*0058*/ 	.word	0x00000001


	//----- nvinfo : EIATTR_CBANK_PARAM_SIZE
	.align		4
.L_19:
        /*005c*/ 	.byte	0x03, 0x19
        /*005e*/ 	.short	0x0014


	//----- nvinfo : EIATTR_PARAM_CBANK
	.align		4
        /*0060*/ 	.byte	0x04, 0x0a
        /*0062*/ 	.short	(.L_21 - .L_20)
	.align		4
.L_20:
        /*0064*/ 	.word	index@(.nv.constant0.triton_poi_fused_convolution_5)
        /*0068*/ 	.short	0x0210
        /*006a*/ 	.short	0x0014


	//----- nvinfo : EIATTR_SW_WAR
	.align		4
.L_21:
        /*006c*/ 	.byte	0x04, 0x36
        /*006e*/ 	.short	(.L_23 - .L_22)
.L_22:
        /*0070*/ 	.word	0x00000008
.L_23:


//--------------------- .nv.callgraph             --------------------------
	.section	.nv.callgraph,"",@"SHT_CUDA_CALLGRAPH"
	.align	4
	.sectionentsize	8
	.align		4
        /*0000*/ 	.word	0x00000000
	.align		4
        /*0004*/ 	.word	0xffffffff
	.align		4
        /*0008*/ 	.word	0x00000000
	.align		4
        /*000c*/ 	.word	0xfffffffe
	.align		4
        /*0010*/ 	.word	0x00000000
	.align		4
        /*0014*/ 	.word	0xfffffffd
	.align		4
        /*0018*/ 	.word	0x00000000
	.align		4
        /*001c*/ 	.word	0xfffffffc


//--------------------- .text.triton_poi_fused_convolution_5 --------------------------
	.section	.text.triton_poi_fused_convolution_5,"ax",@progbits
	.align	128
        .global         triton_poi_fused_convolution_5
        .type           triton_poi_fused_convolution_5,@function
        .size           triton_poi_fused_convolution_5,(.L_x_1 - triton_poi_fused_convolution_5)
        .other          triton_poi_fused_convolution_5,@"STO_CUDA_ENTRY STV_DEFAULT"
triton_poi_fused_convolution_5:
.text.triton_poi_fused_convolution_5:
[----:B------:R-:W0:Y:S02]  /*0000*/  LDC R1, c[0x0][0x28] ;  /* 0x00000a00ff017b82 */ /* 0x000e240000000800 */
[----:B------:R-:W1:Y:S01]  /*0010*/  S2R R0, SR_TID.X ;  /* 0x0000000000007919 */ /* 0x000e620000002100 */
[----:B------:R-:W2:Y:S01]  /*0020*/  LDC.64 R2, c[0x0][0x218] ;  /* 0x00008600ff027b82 */ /* 0x000ea20000000a00 */
[----:B------:R-:W-:Y:S01]  /*0030*/  ULDC.64 UR4, c[0x0][0x208] ;  /* 0x0000820000047ab9 */ /* 0x000fe20000000a00 */
[----:B------:R-:W3:Y:S01]  /*0040*/  S2R R9, SR_CTAID.X ;  /* 0x0000000000097919 */ /* 0x000ee20000002500 */
[----:B-1----:R-:W-:-:S04]  /*0050*/  SHF.L.U32 R0, R0, 0x1, RZ ;  /* 0x0000000100007819 */ /* 0x002fc800000006ff */
[----:B------:R-:W-:-:S04]  /*0060*/  LOP3.LUT R0, R0, 0xfe, RZ, 0xc0, !PT ;  /* 0x000000fe00007812 */ /* 0x000fc800078ec0ff */
[----:B---3--:R-:W-:-:S04]  /*0070*/  LEA R9, R9, R0, 0x8 ;  /* 0x0000000009097211 */ /* 0x008fc800078e40ff */
[C---:B------:R-:W-:Y:S01]  /*0080*/  ISETP.GE.AND P0, PT, R9.reuse, 0x330, PT ;  /* 0x000003300900780c */ /* 0x040fe20003f06270 */
[C---:B------:R-:W-:Y:S02]  /*0090*/  VIADD R0, R9.reuse, 0x1 ;  /* 0x0000000109007836 */ /* 0x040fe40000000000 */
[----:B------:R-:W-:-:S04]  /*00a0*/  IMAD.HI R4, R9, 0x78787879, RZ ;  /* 0x7878787909047827 */ /* 0x000fc800078e02ff */
[----:B------:R-:W-:Y:S01]  /*00b0*/  IMAD.HI R6, R0, 0x78787879, RZ ;  /* 0x7878787900067827 */ /* 0x000fe200078e02ff */
[----:B------:R-:W-:-:S04]  /*00c0*/  SHF.R.U32.HI R5, RZ, 0x1f, R4 ;  /* 0x0000001fff057819 */ /* 0x000fc80000011604 */
[----:B------:R-:W-:Y:S02]  /*00d0*/  SHF.R.U32.HI R7, RZ, 0x1f, R6 ;  /* 0x0000001fff077819 */ /* 0x000fe40000011606 */
[----:B------:R-:W-:Y:S02]  /*00e0*/  LEA.HI.SX32 R0, R4, R5, 0x1d ;  /* 0x0000000504007211 */ /* 0x000fe400078feaff */
[----:B------:R-:W-:Y:S01]  /*00f0*/  LEA.HI.SX32 R7, R6, R7, 0x1d ;  /* 0x0000000706077211 */ /* 0x000fe200078feaff */
[----:B------:R-:W1:Y:S02]  /*0100*/  LDC.64 R4, c[0x0][0x210] ;  /* 0x00008400ff047b82 */ /* 0x000e640000000a00 */
[----:B------:R-:W-:-:S04]  /*0110*/  IMAD.HI R6, R0, 0x2aaaaaab, RZ ;  /* 0x2aaaaaab00067827 */ /* 0x000fc800078e02ff */
[----:B------:R-:W-:Y:S01]  /*0120*/  IMAD.HI R8, R7, 0x2aaaaaab, RZ ;  /* 0x2aaaaaab07087827 */ /* 0x000fe200078e02ff */
[----:B------:R-:W-:-:S04]  /*0130*/  SHF.R.U32.HI R11, RZ, 0x1, R6 ;  /* 0x00000001ff0b7819 */ /* 0x000fc80000011606 */
[----:B------:R-:W-:Y:S02]  /*0140*/  SHF.R.U32.HI R13, RZ, 0x1, R8 ;  /* 0x00000001ff0d7819 */ /* 0x000fe40000011608 */
[----:B------:R-:W-:Y:S02]  /*0150*/  LEA.HI R11, R6, R11, RZ, 0x1 ;  /* 0x0000000b060b7211 */ /* 0x000fe400078f08ff */
[----:B------:R-:W-:-:S03]  /*0160*/  LEA.HI R8, R8, R13, RZ, 0x1 ;  /* 0x0000000d08087211 */ /* 0x000fc600078f08ff */
[----:B------:R-:W-:Y:S02]  /*0170*/  IMAD R11, R11, -0xc, R0 ;  /* 0xfffffff40b0b7824 */ /* 0x000fe400078e0200 */
[----:B------:R-:W-:Y:S02]  /*0180*/  IMAD R13, R8, -0xc, R7 ;  /* 0xfffffff4080d7824 */ /* 0x000fe400078e0207 */
[----:B--2---:R-:W-:Y:S01]  /*0190*/  IMAD.WIDE R6, R11, 0x4, R2 ;  /* 0x000000040b067825 */ /* 0x004fe200078e0202 */
[----:B------:R-:W-:-:S03]  /*01a0*/  HFMA2.MMA R11, -RZ, RZ, 0, 0 ;  /* 0x00000000ff0b7435 */ /* 0x000fc600000001ff */
[----:B-1----:R-:W-:Y:S01]  /*01b0*/  IMAD.WIDE R4, R9, 0x4, R4 ;  /* 0x0000000409047825 */ /* 0x002fe200078e0204 */
[----:B------:R-:W-:-:S03]  /*01c0*/  CS2R R8, SRZ ;  /* 0x0000000000087805 */ /* 0x000fc6000001ff00 */
[----:B------:R-:W-:Y:S02]  /*01d0*/  IMAD.MOV.U32 R0, RZ, RZ, RZ ;  /* 0x000000ffff007224 */ /* 0x000fe400078e00ff */
[----:B------:R-:W-:Y:S01]  /*01e0*/  IMAD.WIDE R2, R13, 0x4, R2 ;  /* 0x000000040d027825 */ /* 0x000fe200078e0202 */
[----:B------:R-:W2:Y:S04]  /*01f0*/  @!P0 LDG.E.EL R11, desc[UR4][R6.64] ;  /* 0x00000004060b8981 */ /* 0x000ea8000c2e1900 */
[----:B------:R-:W2:Y:S04]  /*0200*/  @!P0 LDG.E.64 R8, desc[UR4][R4.64] ;  /* 0x0000000404088981 */ /* 0x000ea8000c1e1b00 */
[----:B------:R-:W3:Y:S01]  /*0210*/  @!P0 LDG.E.EL R0, desc[UR4][R2.64] ;  /* 0x0000000402008981 */ /* 0x000ee2000c2e1900 */
[----:B--2---:R-:W-:Y:S01]  /*0220*/  FADD R8, R11, R8 ;  /* 0x000000080b087221 */ /* 0x004fe20000000000 */
[----:B---3--:R-:W-:Y:S01]  /*0230*/  FADD R9, R0, R9 ;  /* 0x0000000900097221 */ /* 0x008fe20000000000 */
[----:B------:R-:W-:Y:S06]  /*0240*/  @P0 EXIT ;  /* 0x000000000000094d */ /* 0x000fec0003800000 */
[----:B------:R-:W-:Y:S01]  /*0250*/  STG.E.64 desc[UR4][R4.64], R8 ;  /* 0x0000000804007986 */ /* 0x000fe2000c101b04 */
[----:B------:R-:W-:Y:S05]  /*0260*/  EXIT ;  /* 0x000000000000794d */ /* 0x000fea0003800000 */
.L_x_0:
[----:B------:R-:W-:-:S00]  /*0270*/  BRA `(.L_x_0) ;  /* 0xfffffffc00fc7947 */ /* 0x000fc0000383ffff */
[----:B------:R-:W-:-:S00]  /*0280*/  NOP ;  /* 0x0000000000007918 */ /* 0x000fc00000000000 */
[----:B------:R-:W-:-:S00]  /*0290*/  NOP ;  /* 0x0000000000007918 */ /* 0x000fc00000000000 */
[----:B------:R-:W-:-:S00]  /*02a0*/  NOP ;  /* 0x0000000000007918 */ /* 0x000fc00000000000 */
[----:B------:R-:W-:-:S00]  /*02b0*/  NOP ;  /* 0x0000000000007918 */ /* 0x000fc00000000000 */
[----:B------:R-:W-:-:S00]  /*02c0*/  NOP ;  /* 0x0000000000007918 */ /* 0x000fc00000000000 */
[----:B------:R-:W-:-:S00]  /*02d0*/  NOP ;  /* 0x0000000000007918 */ /* 0x000fc00000000000 */
[----:B------:R-:W-:-:S00]  /*02e0*/  NOP ;  /* 0x0000000000007918 */ /* 0x000fc00000000000 */
[----:B------:R-:W-:-:S00]  /*02f0*/  NOP ;  /* 0x0000000000007918 */ /* 0x000fc00000000000 */
.L_x_1:


//--------------------- .nv.constant0.triton_poi_fused_convolution_5 --------------------------
	.section	.nv.constant0.triton_poi_fused_convolution_5,"a",@progbits
	.sectionflags	@""
	.align	4
.nv.constant0.triton_poi_fused_convolution_5:
	.zero		548
